//
// Generated by NVIDIA NVVM Compiler
//
// Compiler Build ID: CL-36424714
// Cuda compilation tools, release 13.0, V13.0.88
// Based on NVVM 20.0.0
//

.version 9.0
.target sm_100
.address_size 64

	// .globl	_Z14decrypt_kernelPii

.visible .entry _Z14decrypt_kernelPii(
	.param .u64 .ptr .align 1 _Z14decrypt_kernelPii_param_0,
	.param .u32 _Z14decrypt_kernelPii_param_1
)
{
	.reg .pred 	%p<2>;
	.reg .b32 	%r<9>;
	.reg .b64 	%rd<5>;

	ld.param.u64 	%rd1, [_Z14decrypt_kernelPii_param_0];
	ld.param.u32 	%r2, [_Z14decrypt_kernelPii_param_1];
	mov.u32 	%r3, %ctaid.x;
	mov.u32 	%r4, %ntid.x;
	mov.u32 	%r5, %tid.x;
	mad.lo.s32 	%r1, %r3, %r4, %r5;
	setp.ge.s32 	%p1, %r1, %r2;
	@%p1 bra 	$L__BB0_2;
	cvta.to.global.u64 	%rd2, %rd1;
	mul.wide.s32 	%rd3, %r1, 4;
	add.s64 	%rd4, %rd2, %rd3;
	ld.global.u32 	%r6, [%rd4];
	mad.lo.s32 	%r7, %r6, 239, 203;
	and.b32  	%r8, %r7, 255;
	st.global.u32 	[%rd4], %r8;
$L__BB0_2:
	ret;

}
	// .globl	_Z20decrypt_kernel_firstPii
.visible .entry _Z20decrypt_kernel_firstPii(
	.param .u64 .ptr .align 1 _Z20decrypt_kernel_firstPii_param_0,
	.param .u32 _Z20decrypt_kernel_firstPii_param_1
)
{
	.reg .pred 	%p<7>;
	.reg .b32 	%r<46>;
	.reg .b64 	%rd<11>;

	ld.param.u64 	%rd2, [_Z20decrypt_kernel_firstPii_param_0];
	ld.param.u32 	%r12, [_Z20decrypt_kernel_firstPii_param_1];
	cvta.to.global.u64 	%rd1, %rd2;
	mov.u32 	%r13, %ctaid.x;
	mov.u32 	%r14, %ntid.x;
	mov.u32 	%r15, %tid.x;
	mad.lo.s32 	%r44, %r13, %r14, %r15;
	mov.u32 	%r16, %nctaid.x;
	mul.lo.s32 	%r2, %r14, %r16;
	setp.ge.s32 	%p1, %r44, %r12;
	@%p1 bra 	$L__BB1_7;
	add.s32 	%r17, %r44, %r2;
	max.s32 	%r18, %r12, %r17;
	setp.lt.s32 	%p2, %r17, %r12;
	selp.u32 	%r19, 1, 0, %p2;
	add.s32 	%r20, %r17, %r19;
	sub.s32 	%r21, %r18, %r20;
	div.u32 	%r22, %r21, %r2;
	add.s32 	%r3, %r22, %r19;
	and.b32  	%r23, %r3, 3;
	setp.eq.s32 	%p3, %r23, 3;
	@%p3 bra 	$L__BB1_4;
	add.s32 	%r24, %r3, 1;
	and.b32  	%r25, %r24, 3;
	neg.s32 	%r42, %r25;
$L__BB1_3:
	.pragma "nounroll";
	mul.wide.s32 	%rd3, %r44, 4;
	add.s64 	%rd4, %rd1, %rd3;
	ld.global.u32 	%r26, [%rd4];
	mad.lo.s32 	%r27, %r26, 239, 203;
	and.b32  	%r28, %r27, 255;
	st.global.u32 	[%rd4], %r28;
	add.s32 	%r44, %r44, %r2;
	add.s32 	%r42, %r42, 1;
	setp.ne.s32 	%p4, %r42, 0;
	@%p4 bra 	$L__BB1_3;
$L__BB1_4:
	setp.lt.u32 	%p5, %r3, 3;
	@%p5 bra 	$L__BB1_7;
	mul.wide.s32 	%rd7, %r2, 4;
	shl.b32 	%r41, %r2, 2;
$L__BB1_6:
	mul.wide.s32 	%rd5, %r44, 4;
	add.s64 	%rd6, %rd1, %rd5;
	ld.global.u32 	%r29, [%rd6];
	mad.lo.s32 	%r30, %r29, 239, 203;
	and.b32  	%r31, %r30, 255;
	st.global.u32 	[%rd6], %r31;
	add.s64 	%rd8, %rd6, %rd7;
	ld.global.u32 	%r32, [%rd8];
	mad.lo.s32 	%r33, %r32, 239, 203;
	and.b32  	%r34, %r33, 255;
	st.global.u32 	[%rd8], %r34;
	add.s64 	%rd9, %rd8, %rd7;
	ld.global.u32 	%r35, [%rd9];
	mad.lo.s32 	%r36, %r35, 239, 203;
	and.b32  	%r37, %r36, 255;
	st.global.u32 	[%rd9], %r37;
	add.s64 	%rd10, %rd9, %rd7;
	ld.global.u32 	%r38, [%rd10];
	mad.lo.s32 	%r39, %r38, 239, 203;
	and.b32  	%r40, %r39, 255;
	st.global.u32 	[%rd10], %r40;
	add.s32 	%r44, %r41, %r44;
	setp.lt.s32 	%p6, %r44, %r12;
	@%p6 bra 	$L__BB1_6;
$L__BB1_7:
	ret;

}
	// .globl	_Z16count_occurencesPiS_i
.visible .entry _Z16count_occurencesPiS_i(
	.param .u64 .ptr .align 1 _Z16count_occurencesPiS_i_param_0,
	.param .u64 .ptr .align 1 _Z16count_occurencesPiS_i_param_1,
	.param .u32 _Z16count_occurencesPiS_i_param_2
)
{
	.reg .pred 	%p<2>;
	.reg .b32 	%r<8>;
	.reg .b64 	%rd<11>;

	ld.param.u64 	%rd1, [_Z16count_occurencesPiS_i_param_0];
	ld.param.u64 	%rd2, [_Z16count_occurencesPiS_i_param_1];
	ld.param.u32 	%r2, [_Z16count_occurencesPiS_i_param_2];
	mov.u32 	%r3, %ctaid.x;
	mov.u32 	%r4, %ntid.x;
	mov.u32 	%r5, %tid.x;
	mad.lo.s32 	%r1, %r3, %r4, %r5;
	setp.ge.s32 	%p1, %r1, %r2;
	@%p1 bra 	$L__BB2_2;
	cvta.to.global.u64 	%rd3, %rd1;
	cvta.to.global.u64 	%rd4, %rd2;
	mul.wide.s32 	%rd5, %r1, 4;
	add.s64 	%rd6, %rd3, %rd5;
	ld.global.u32 	%rd7, [%rd6];
	shl.b64 	%rd8, %rd7, 2;
	and.b64  	%rd9, %rd8, 1020;
	add.s64 	%rd10, %rd4, %rd9;
	ld.global.u32 	%r6, [%rd10];
	add.s32 	%r7, %r6, 1;
	st.global.u32 	[%rd10], %r7;
	bar.sync 	0;
$L__BB2_2:
	ret;

}


// ===== COMPILED SASS (sm_100) =====

	.target	sm_100

	.elftype	@"ET_EXEC"


//--------------------- .note.nv.tkinfo           --------------------------
	.section	.note.nv.tkinfo,"",@"SHT_NOTE"
	.sectionflags	@"SHF_NOTE_NV_TKINFO"
	.tkinfo
        /*0018*/ 	.word	0x00000002
        /*0030*/ 	.string	""
        /*0030*/ 	.string	"ptxas"
        /*0030*/ 	.string	"Cuda compilation tools, release 13.0, V13.0.88"
        /*0030*/ 	.string	"Build cuda_13.0.r13.0/compiler.36424714_0"
        /*0030*/ 	.string	"-arch sm_100 -m 64 "



//--------------------- .note.nv.cuinfo           --------------------------
	.section	.note.nv.cuinfo,"",@"SHT_NOTE"
	.sectionflags	@"SHF_NOTE_NV_CUINFO"
        /*0018*/ 	.short	0x0002
        /*001a*/ 	.short	0x0064
        /*001c*/ 	.short	0x0082
	.zero		2


//--------------------- .nv.info                  --------------------------
	.section	.nv.info,"",@"SHT_CUDA_INFO"
	.align	4


	//----- nvinfo : EIATTR_REGCOUNT
	.align		4
        /*0000*/ 	.byte	0x04, 0x2f
        /*0002*/ 	.short	(.L_1 - .L_0)
	.align		4
.L_0:
        /*0004*/ 	.word	index@(_Z14decrypt_kernelPii)
        /*0008*/ 	.word	0x00000008


	//----- nvinfo : EIATTR_FRAME_SIZE
	.align		4
.L_1:
        /*000c*/ 	.byte	0x04, 0x11
        /*000e*/ 	.short	(.L_3 - .L_2)
	.align		4
.L_2:
        /*0010*/ 	.word	index@(_Z14decrypt_kernelPii)
        /*0014*/ 	.word	0x00000000


	//----- nvinfo : EIATTR_REGCOUNT
	.align		4
.L_3:
        /*0018*/ 	.byte	0x04, 0x2f
        /*001a*/ 	.short	(.L_5 - .L_4)
	.align		4
.L_4:
        /*001c*/ 	.word	index@(_Z20decrypt_kernel_firstPii)
        /*0020*/ 	.word	0x00000018


	//----- nvinfo : EIATTR_FRAME_SIZE
	.align		4
.L_5:
        /*0024*/ 	.byte	0x04, 0x11
        /*0026*/ 	.short	(.L_7 - .L_6)
	.align		4
.L_6:
        /*0028*/ 	.word	index@(_Z20decrypt_kernel_firstPii)
        /*002c*/ 	.word	0x00000000


	//----- nvinfo : EIATTR_REGCOUNT
	.align		4
.L_7:
        /*0030*/ 	.byte	0x04, 0x2f
        /*0032*/ 	.short	(.L_9 - .L_8)
	.align		4
.L_8:
        /*0034*/ 	.word	index@(_Z16count_occurencesPiS_i)
        /*0038*/ 	.word	0x0000000a


	//----- nvinfo : EIATTR_FRAME_SIZE
	.align		4
.L_9:
        /*003c*/ 	.byte	0x04, 0x11
        /*003e*/ 	.short	(.L_11 - .L_10)
	.align		4
.L_10:
        /*0040*/ 	.word	index@(_Z16count_occurencesPiS_i)
        /*0044*/ 	.word	0x00000000


	//----- nvinfo : EIATTR_MIN_STACK_SIZE
	.align		4
.L_11:
        /*0048*/ 	.byte	0x04, 0x12
        /*004a*/ 	.short	(.L_13 - .L_12)
	.align		4
.L_12:
        /*004c*/ 	.word	index@(_Z16count_occurencesPiS_i)
        /*0050*/ 	.word	0x00000000


	//----- nvinfo : EIATTR_MIN_STACK_SIZE
	.align		4
.L_13:
        /*0054*/ 	.byte	0x04, 0x12
        /*0056*/ 	.short	(.L_15 - .L_14)
	.align		4
.L_14:
        /*0058*/ 	.word	index@(_Z20decrypt_kernel_firstPii)
        /*005c*/ 	.word	0x00000000


	//----- nvinfo : EIATTR_MIN_STACK_SIZE
	.align		4
.L_15:
        /*0060*/ 	.byte	0x04, 0x12
        /*0062*/ 	.short	(.L_17 - .L_16)
	.align		4
.L_16:
        /*0064*/ 	.word	index@(_Z14decrypt_kernelPii)
        /*0068*/ 	.word	0x00000000
.L_17:


//--------------------- .nv.compat                --------------------------
	.section	.nv.compat,"",@"SHT_CUDA_COMPAT_INFO"
	.align	4
        /*0000*/ 	.byte	0x02, 0x09, 0x00, 0x00, 0x02, 0x02, 0x01, 0x00, 0x02, 0x05, 0x05, 0x00, 0x03, 0x07, 0x01, 0x01
        /*0010*/ 	.byte	0x02, 0x03, 0x00, 0x00, 0x02, 0x06, 0x01, 0x00, 0x04, 0x0b, 0x08, 0x00, 0x09, 0x00, 0x00, 0x00
        /*0020*/ 	.byte	0x00, 0x00, 0x00, 0x00


//--------------------- .nv.info._Z16count_occurencesPiS_i --------------------------
	.section	.nv.info._Z16count_occurencesPiS_i,"",@"SHT_CUDA_INFO"
	.sectionflags	@""
	.align	4


	//----- nvinfo : EIATTR_CUDA_API_VERSION
	.align		4
        /*0000*/ 	.byte	0x04, 0x37
        /*0002*/ 	.short	(.L_19 - .L_18)
.L_18:
        /*0004*/ 	.word	0x00000082


	//----- nvinfo : EIATTR_KPARAM_INFO
	.align		4
.L_19:
        /*0008*/ 	.byte	0x04, 0x17
        /*000a*/ 	.short	(.L_21 - .L_20)
.L_20:
        /*000c*/ 	.word	0x00000000
        /*0010*/ 	.short	0x0002
        /*0012*/ 	.short	0x0010
        /*0014*/ 	.byte	0x00, 0xf0, 0x11, 0x00


	//----- nvinfo : EIATTR_KPARAM_INFO
	.align		4
.L_21:
        /*0018*/ 	.byte	0x04, 0x17
        /*001a*/ 	.short	(.L_23 - .L_22)
.L_22:
        /*001c*/ 	.word	0x00000000
        /*0020*/ 	.short	0x0001
        /*0022*/ 	.short	0x0008
        /*0024*/ 	.byte	0x00, 0xf5, 0x21, 0x00


	//----- nvinfo : EIATTR_KPARAM_INFO
	.align		4
.L_23:
        /*0028*/ 	.byte	0x04, 0x17
        /*002a*/ 	.short	(.L_25 - .L_24)
.L_24:
        /*002c*/ 	.word	0x00000000
        /*0030*/ 	.short	0x0000
        /*0032*/ 	.short	0x0000
        /*0034*/ 	.byte	0x00, 0xf5, 0x21, 0x00


	//----- nvinfo : EIATTR_SPARSE_MMA_MASK
	.align		4
.L_25:
        /*0038*/ 	.byte	0x03, 0x50
        /*003a*/ 	.short	0x0000


	//----- nvinfo : EIATTR_MAXREG_COUNT
	.align		4
        /*003c*/ 	.byte	0x03, 0x1b
        /*003e*/ 	.short	0x00ff


	//----- nvinfo : EIATTR_NUM_BARRIERS
	.align		4
        /*0040*/ 	.byte	0x02, 0x4c
        /*0042*/ 	.byte	0x01
	.zero		1


	//----- nvinfo : EIATTR_MERCURY_ISA_VERSION
	.align		4
        /*0044*/ 	.byte	0x03, 0x5f
        /*0046*/ 	.short	0x0101


	//----- nvinfo : EIATTR_VRC_CTA_INIT_COUNT
	.align		4
        /*0048*/ 	.byte	0x02, 0x4a
	.zero		1
	.zero		1


	//----- nvinfo : EIATTR_EXIT_INSTR_OFFSETS
	.align		4
        /*004c*/ 	.byte	0x04, 0x1c
        /*004e*/ 	.short	(.L_27 - .L_26)


	//   ....[0]....
.L_26:
        /*0050*/ 	.word	0x00000070


	//   ....[1]....
        /*0054*/ 	.word	0x00000150


	//----- nvinfo : EIATTR_CBANK_PARAM_SIZE
	.align		4
.L_27:
        /*0058*/ 	.byte	0x03, 0x19
        /*005a*/ 	.short	0x0014


	//----- nvinfo : EIATTR_PARAM_CBANK
	.align		4
        /*005c*/ 	.byte	0x04, 0x0a
        /*005e*/ 	.short	(.L_29 - .L_28)
	.align		4
.L_28:
        /*0060*/ 	.word	index@(.nv.constant0._Z16count_occurencesPiS_i)
        /*0064*/ 	.short	0x0380
        /*0066*/ 	.short	0x0014


	//----- nvinfo : EIATTR_SW_WAR
	.align		4
.L_29:
        /*0068*/ 	.byte	0x04, 0x36
        /*006a*/ 	.short	(.L_31 - .L_30)
.L_30:
        /*006c*/ 	.word	0x00000008
.L_31:


//--------------------- .nv.info._Z20decrypt_kernel_firstPii --------------------------
	.section	.nv.info._Z20decrypt_kernel_firstPii,"",@"SHT_CUDA_INFO"
	.sectionflags	@""
	.align	4


	//----- nvinfo : EIATTR_CUDA_API_VERSION
	.align		4
        /*0000*/ 	.byte	0x04, 0x37
        /*0002*/ 	.short	(.L_33 - .L_32)
.L_32:
        /*0004*/ 	.word	0x00000082


	//----- nvinfo : EIATTR_KPARAM_INFO
	.align		4
.L_33:
        /*0008*/ 	.byte	0x04, 0x17
        /*000a*/ 	.short	(.L_35 - .L_34)
.L_34:
        /*000c*/ 	.word	0x00000000
        /*0010*/ 	.short	0x0001
        /*0012*/ 	.short	0x0008
        /*0014*/ 	.byte	0x00, 0xf0, 0x11, 0x00


	//----- nvinfo : EIATTR_KPARAM_INFO
	.align		4
.L_35:
        /*0018*/ 	.byte	0x04, 0x17
        /*001a*/ 	.short	(.L_37 - .L_36)
.L_36:
        /*001c*/ 	.word	0x00000000
        /*0020*/ 	.short	0x0000
        /*0022*/ 	.short	0x0000
        /*0024*/ 	.byte	0x00, 0xf5, 0x21, 0x00


	//----- nvinfo : EIATTR_SPARSE_MMA_MASK
	.align		4
.L_37:
        /*0028*/ 	.byte	0x03, 0x50
        /*002a*/ 	.short	0x0000


	//----- nvinfo : EIATTR_MAXREG_COUNT
	.align		4
        /*002c*/ 	.byte	0x03, 0x1b
        /*002e*/ 	.short	0x00ff


	//----- nvinfo : EIATTR_MERCURY_ISA_VERSION
	.align		4
        /*0030*/ 	.byte	0x03, 0x5f
        /*0032*/ 	.short	0x0101


	//----- nvinfo : EIATTR_VRC_CTA_INIT_COUNT
	.align		4
        /*0034*/ 	.byte	0x02, 0x4a
	.zero		1
	.zero		1


	//----- nvinfo : EIATTR_EXIT_INSTR_OFFSETS
	.align		4
        /*0038*/ 	.byte	0x04, 0x1c
        /*003a*/ 	.short	(.L_39 - .L_38)


	//   ....[0]....
.L_38:
        /*003c*/ 	.word	0x00000090


	//   ....[1]....
        /*0040*/ 	.word	0x00000380


	//   ....[2]....
        /*0044*/ 	.word	0x00000510


	//----- nvinfo : EIATTR_CRS_STACK_SIZE
	.align		4
.L_39:
        /*0048*/ 	.byte	0x04, 0x1e
        /*004a*/ 	.short	(.L_41 - .L_40)
.L_40:
        /*004c*/ 	.word	0x00000000


	//----- nvinfo : EIATTR_CBANK_PARAM_SIZE
	.align		4
.L_41:
        /*0050*/ 	.byte	0x03, 0x19
        /*0052*/ 	.short	0x000c


	//----- nvinfo : EIATTR_PARAM_CBANK
	.align		4
        /*0054*/ 	.byte	0x04, 0x0a
        /*0056*/ 	.short	(.L_43 - .L_42)
	.align		4
.L_42:
        /*0058*/ 	.word	index@(.nv.constant0._Z20decrypt_kernel_firstPii)
        /*005c*/ 	.short	0x0380
        /*005e*/ 	.short	0x000c


	//----- nvinfo : EIATTR_SW_WAR
	.align		4
.L_43:
        /*0060*/ 	.byte	0x04, 0x36
        /*0062*/ 	.short	(.L_45 - .L_44)
.L_44:
        /*0064*/ 	.word	0x00000008
.L_45:


//--------------------- .nv.info._Z14decrypt_kernelPii --------------------------
	.section	.nv.info._Z14decrypt_kernelPii,"",@"SHT_CUDA_INFO"
	.sectionflags	@""
	.align	4


	//----- nvinfo : EIATTR_CUDA_API_VERSION
	.align		4
        /*0000*/ 	.byte	0x04, 0x37
        /*0002*/ 	.short	(.L_47 - .L_46)
.L_46:
        /*0004*/ 	.word	0x00000082


	//----- nvinfo : EIATTR_KPARAM_INFO
	.align		4
.L_47:
        /*0008*/ 	.byte	0x04, 0x17
        /*000a*/ 	.short	(.L_49 - .L_48)
.L_48:
        /*000c*/ 	.word	0x00000000
        /*0010*/ 	.short	0x0001
        /*0012*/ 	.short	0x0008
        /*0014*/ 	.byte	0x00, 0xf0, 0x11, 0x00


	//----- nvinfo : EIATTR_KPARAM_INFO
	.align		4
.L_49:
        /*0018*/ 	.byte	0x04, 0x17
        /*001a*/ 	.short	(.L_51 - .L_50)
.L_50:
        /*001c*/ 	.word	0x00000000
        /*0020*/ 	.short	0x0000
        /*0022*/ 	.short	0x0000
        /*0024*/ 	.byte	0x00, 0xf5, 0x21, 0x00


	//----- nvinfo : EIATTR_SPARSE_MMA_MASK
	.align		4
.L_51:
        /*0028*/ 	.byte	0x03, 0x50
        /*002a*/ 	.short	0x0000


	//----- nvinfo : EIATTR_MAXREG_COUNT
	.align		4
        /*002c*/ 	.byte	0x03, 0x1b
        /*002e*/ 	.short	0x00ff


	//----- nvinfo : EIATTR_MERCURY_ISA_VERSION
	.align		4
        /*0030*/ 	.byte	0x03, 0x5f
        /*0032*/ 	.short	0x0101


	//----- nvinfo : EIATTR_VRC_CTA_INIT_COUNT
	.align		4
        /*0034*/ 	.byte	0x02, 0x4a
	.zero		1
	.zero		1


	//----- nvinfo : EIATTR_EXIT_INSTR_OFFSETS
	.align		4
        /*0038*/ 	.byte	0x04, 0x1c
        /*003a*/ 	.short	(.L_53 - .L_52)


	//   ....[0]....
.L_52:
        /*003c*/ 	.word	0x00000070


	//   ....[1]....
        /*0040*/ 	.word	0x00000100


	//----- nvinfo : EIATTR_CBANK_PARAM_SIZE
	.align		4
.L_53:
        /*0044*/ 	.byte	0x03, 0x19
        /*0046*/ 	.short	0x000c


	//----- nvinfo : EIATTR_PARAM_CBANK
	.align		4
        /*0048*/ 	.byte	0x04, 0x0a
        /*004a*/ 	.short	(.L_55 - .L_54)
	.align		4
.L_54:
        /*004c*/ 	.word	index@(.nv.constant0._Z14decrypt_kernelPii)
        /*0050*/ 	.short	0x0380
        /*0052*/ 	.short	0x000c


	//----- nvinfo : EIATTR_SW_WAR
	.align		4
.L_55:
        /*0054*/ 	.byte	0x04, 0x36
        /*0056*/ 	.short	(.L_57 - .L_56)
.L_56:
        /*0058*/ 	.word	0x00000008
.L_57:


//--------------------- .nv.callgraph             --------------------------
	.section	.nv.callgraph,"",@"SHT_CUDA_CALLGRAPH"
	.align	4
	.sectionentsize	8
	.align		4
        /*0000*/ 	.word	0x00000000
	.align		4
        /*0004*/ 	.word	0xffffffff
	.align		4
        /*0008*/ 	.word	0x00000000
	.align		4
        /*000c*/ 	.word	0xfffffffe
	.align		4
        /*0010*/ 	.word	0x00000000
	.align		4
        /*0014*/ 	.word	0xfffffffd
	.align		4
        /*0018*/ 	.word	0x00000000
	.align		4
        /*001c*/ 	.word	0xfffffffc


//--------------------- .text._Z16count_occurencesPiS_i --------------------------
	.section	.text._Z16count_occurencesPiS_i,"ax",@progbits
	.align	128
        .global         _Z16count_occurencesPiS_i
        .type           _Z16count_occurencesPiS_i,@function
        .size           _Z16count_occurencesPiS_i,(.L_x_7 - _Z16count_occurencesPiS_i)
        .other          _Z16count_occurencesPiS_i,@"STO_CUDA_ENTRY STV_DEFAULT"
_Z16count_occurencesPiS_i:
.text._Z16count_occurencesPiS_i:
[----:B------:R-:W-:Y:S01]  /*0000*/  LDC R1, c[0x0][0x37c] ;  /* 0x0000df00ff017b82 */ /* 0x000fe20000000800 */
[----:B------:R-:W0:Y:S07]  /*0010*/  S2R R0, SR_TID.X ;  /* 0x0000000000007919 */ /* 0x000e2e0000002100 */
[----:B------:R-:W0:Y:S01]  /*0020*/  S2UR UR4, SR_CTAID.X ;  /* 0x00000000000479c3 */ /* 0x000e220000002500 */
[----:B------:R-:W1:Y:S07]  /*0030*/  LDCU UR5, c[0x0][0x390] ;  /* 0x00007200ff0577ac */ /* 0x000e6e0008000800 */
[----:B------:R-:W0:Y:S02]  /*0040*/  LDC R5, c[0x0][0x360] ;  /* 0x0000d800ff057b82 */ /* 0x000e240000000800 */
[----:B0-----:R-:W-:-:S05]  /*0050*/  IMAD R5, R5, UR4, R0 ;  /* 0x0000000405057c24 */ /* 0x001fca000f8e0200 */
[----:B-1----:R-:W-:-:S13]  /*0060*/  ISETP.GE.AND P0, PT, R5, UR5, PT ;  /* 0x0000000505007c0c */ /* 0x002fda000bf06270 */
[----:B------:R-:W-:Y:S05]  /*0070*/  @P0 EXIT ;  /* 0x000000000000094d */ /* 0x000fea0003800000 */
[----:B------:R-:W0:Y:S01]  /*0080*/  LDC.64 R2, c[0x0][0x380] ;  /* 0x0000e000ff027b82 */ /* 0x000e220000000a00 */
[----:B------:R-:W1:Y:S01]  /*0090*/  LDCU.64 UR4, c[0x0][0x358] ;  /* 0x00006b00ff0477ac */ /* 0x000e620008000a00 */
[----:B------:R-:W2:Y:S01]  /*00a0*/  LDCU.64 UR6, c[0x0][0x388] ;  /* 0x00007100ff0677ac */ /* 0x000ea20008000a00 */
[----:B0-----:R-:W-:-:S06]  /*00b0*/  IMAD.WIDE R2, R5, 0x4, R2 ;  /* 0x0000000405027825 */ /* 0x001fcc00078e0202 */
[----:B-1----:R-:W3:Y:S02]  /*00c0*/  LDG.E R2, desc[UR4][R2.64] ;  /* 0x0000000402027981 */ /* 0x002ee4000c1e1900 */
[----:B---3--:R-:W-:-:S05]  /*00d0*/  IMAD.SHL.U32 R0, R2, 0x4, RZ ;  /* 0x0000000402007824 */ /* 0x008fca00078e00ff */
[----:B------:R-:W-:-:S04]  /*00e0*/  LOP3.LUT R0, R0, 0x3fc, RZ, 0xc0, !PT ;  /* 0x000003fc00007812 */ /* 0x000fc800078ec0ff */
[----:B--2---:R-:W-:-:S04]  /*00f0*/  IADD3 R4, P0, PT, R0, UR6, RZ ;  /* 0x0000000600047c10 */ /* 0x004fc8000ff1e0ff */
[----:B------:R-:W-:-:S05]  /*0100*/  IADD3.X R5, PT, PT, RZ, UR7, RZ, P0, !PT ;  /* 0x00000007ff057c10 */ /* 0x000fca00087fe4ff */
[----:B------:R-:W2:Y:S02]  /*0110*/  LDG.E R0, desc[UR4][R4.64] ;  /* 0x0000000404007981 */ /* 0x000ea4000c1e1900 */
[----:B--2---:R-:W-:-:S05]  /*0120*/  VIADD R7, R0, 0x1 ;  /* 0x0000000100077836 */ /* 0x004fca0000000000 */
[----:B------:R-:W-:Y:S01]  /*0130*/  STG.E desc[UR4][R4.64], R7 ;  /* 0x0000000704007986 */ /* 0x000fe2000c101904 */
[----:B------:R-:W-:Y:S06]  /*0140*/  BAR.SYNC.DEFER_BLOCKING 0x0 ;  /* 0x0000000000007b1d */ /* 0x000fec0000010000 */
[----:B------:R-:W-:Y:S05]  /*0150*/  EXIT ;  /* 0x000000000000794d */ /* 0x000fea0003800000 */
.L_x_0:
[----:B------:R-:W-:-:S00]  /*0160*/  BRA `(.L_x_0) ;  /* 0xfffffffc00fc7947 */ /* 0x000fc0000383ffff */
[----:B------:R-:W-:-:S00]  /*0170*/  NOP ;  /* 0x0000000000007918 */ /* 0x000fc00000000000 */
        /* <DEDUP_REMOVED lines=8> */
.L_x_7:


//--------------------- .text._Z20decrypt_kernel_firstPii --------------------------
	.section	.text._Z20decrypt_kernel_firstPii,"ax",@progbits
	.align	128
        .global         _Z20decrypt_kernel_firstPii
        .type           _Z20decrypt_kernel_firstPii,@function
        .size           _Z20decrypt_kernel_firstPii,(.L_x_8 - _Z20decrypt_kernel_firstPii)
        .other          _Z20decrypt_kernel_firstPii,@"STO_CUDA_ENTRY STV_DEFAULT"
_Z20decrypt_kernel_firstPii:
.text._Z20decrypt_kernel_firstPii:
[----:B------:R-:W-:Y:S01]  /*0000*/  LDC R1, c[0x0][0x37c] ;  /* 0x0000df00ff017b82 */ /* 0x000fe20000000800 */
[----:B------:R-:W0:Y:S07]  /*0010*/  S2R R5, SR_TID.X ;  /* 0x0000000000057919 */ /* 0x000e2e0000002100 */
[----:B------:R-:W0:Y:S01]  /*0020*/  S2UR UR4, SR_CTAID.X ;  /* 0x00000000000479c3 */ /* 0x000e220000002500 */
[----:B------:R-:W1:Y:S07]  /*0030*/  LDCU UR6, c[0x0][0x388] ;  /* 0x00007100ff0677ac */ /* 0x000e6e0008000800 */
[----:B------:R-:W0:Y:S01]  /*0040*/  LDC R0, c[0x0][0x360] ;  /* 0x0000d800ff007b82 */ /* 0x000e220000000800 */
[----:B------:R-:W2:Y:S01]  /*0050*/  LDCU UR5, c[0x0][0x370] ;  /* 0x00006e00ff0577ac */ /* 0x000ea20008000800 */
[----:B0-----:R-:W-:-:S02]  /*0060*/  IMAD R5, R0, UR4, R5 ;  /* 0x0000000400057c24 */ /* 0x001fc4000f8e0205 */
[----:B--2---:R-:W-:-:S03]  /*0070*/  IMAD R0, R0, UR5, RZ ;  /* 0x0000000500007c24 */ /* 0x004fc6000f8e02ff */
[----:B-1----:R-:W-:-:S13]  /*0080*/  ISETP.GE.AND P0, PT, R5, UR6, PT ;  /* 0x0000000605007c0c */ /* 0x002fda000bf06270 */
[----:B------:R-:W-:Y:S05]  /*0090*/  @P0 EXIT ;  /* 0x000000000000094d */ /* 0x000fea0003800000 */
[----:B------:R-:W0:Y:S01]  /*00a0*/  I2F.U32.RP R8, R0 ;  /* 0x0000000000087306 */ /* 0x000e220000209000 */
[C---:B------:R-:W-:Y:S01]  /*00b0*/  IADD3 R4, PT, PT, R0.reuse, R5, RZ ;  /* 0x0000000500047210 */ /* 0x040fe20007ffe0ff */
[----:B------:R-:W-:Y:S01]  /*00c0*/  IMAD.MOV R9, RZ, RZ, -R0 ;  /* 0x000000ffff097224 */ /* 0x000fe200078e0a00 */
[----:B------:R-:W-:Y:S01]  /*00d0*/  ISETP.NE.U32.AND P2, PT, R0, RZ, PT ;  /* 0x000000ff0000720c */ /* 0x000fe20003f45070 */
[----:B------:R-:W1:Y:S01]  /*00e0*/  LDCU.64 UR4, c[0x0][0x358] ;  /* 0x00006b00ff0477ac */ /* 0x000e620008000a00 */
[C---:B------:R-:W-:Y:S01]  /*00f0*/  ISETP.GE.AND P0, PT, R4.reuse, UR6, PT ;  /* 0x0000000604007c0c */ /* 0x040fe2000bf06270 */
[----:B------:R-:W-:Y:S01]  /*0100*/  BSSY.RECONVERGENT B0, `(.L_x_1) ;  /* 0x0000027000007945 */ /* 0x000fe20003800200 */
[----:B------:R-:W-:Y:S02]  /*0110*/  VIMNMX R7, PT, PT, R4, UR6, !PT ;  /* 0x0000000604077c48 */ /* 0x000fe4000ffe0100 */
[----:B------:R-:W-:-:S04]  /*0120*/  SEL R6, RZ, 0x1, P0 ;  /* 0x00000001ff067807 */ /* 0x000fc80000000000 */
[----:B------:R-:W-:Y:S01]  /*0130*/  IADD3 R7, PT, PT, R7, -R4, -R6 ;  /* 0x8000000407077210 */ /* 0x000fe20007ffe806 */
[----:B0-----:R-:W0:Y:S02]  /*0140*/  MUFU.RCP R8, R8 ;  /* 0x0000000800087308 */ /* 0x001e240000001000 */
[----:B0-----:R-:W-:-:S06]  /*0150*/  VIADD R2, R8, 0xffffffe ;  /* 0x0ffffffe08027836 */ /* 0x001fcc0000000000 */
[----:B------:R0:W2:Y:S02]  /*0160*/  F2I.FTZ.U32.TRUNC.NTZ R3, R2 ;  /* 0x0000000200037305 */ /* 0x0000a4000021f000 */
[----:B0-----:R-:W-:Y:S02]  /*0170*/  IMAD.MOV.U32 R2, RZ, RZ, RZ ;  /* 0x000000ffff027224 */ /* 0x001fe400078e00ff */
[----:B--2---:R-:W-:-:S04]  /*0180*/  IMAD R9, R9, R3, RZ ;  /* 0x0000000309097224 */ /* 0x004fc800078e02ff */
[----:B------:R-:W-:-:S06]  /*0190*/  IMAD.HI.U32 R8, R3, R9, R2 ;  /* 0x0000000903087227 */ /* 0x000fcc00078e0002 */
[----:B------:R-:W-:-:S04]  /*01a0*/  IMAD.HI.U32 R9, R8, R7, RZ ;  /* 0x0000000708097227 */ /* 0x000fc800078e00ff */
[----:B------:R-:W-:-:S04]  /*01b0*/  IMAD.MOV R2, RZ, RZ, -R9 ;  /* 0x000000ffff027224 */ /* 0x000fc800078e0a09 */
[----:B------:R-:W-:Y:S02]  /*01c0*/  IMAD R7, R0, R2, R7 ;  /* 0x0000000200077224 */ /* 0x000fe400078e0207 */
[----:B------:R-:W0:Y:S03]  /*01d0*/  LDC.64 R2, c[0x0][0x380] ;  /* 0x0000e000ff027b82 */ /* 0x000e260000000a00 */
[----:B------:R-:W-:-:S13]  /*01e0*/  ISETP.GE.U32.AND P0, PT, R7, R0, PT ;  /* 0x000000000700720c */ /* 0x000fda0003f06070 */
[----:B------:R-:W-:Y:S01]  /*01f0*/  @P0 IADD3 R7, PT, PT, -R0, R7, RZ ;  /* 0x0000000700070210 */ /* 0x000fe20007ffe1ff */
[----:B------:R-:W-:-:S03]  /*0200*/  @P0 VIADD R9, R9, 0x1 ;  /* 0x0000000109090836 */ /* 0x000fc60000000000 */
[----:B------:R-:W-:-:S13]  /*0210*/  ISETP.GE.U32.AND P1, PT, R7, R0, PT ;  /* 0x000000000700720c */ /* 0x000fda0003f26070 */
[----:B------:R-:W-:Y:S02]  /*0220*/  @P1 IADD3 R9, PT, PT, R9, 0x1, RZ ;  /* 0x0000000109091810 */ /* 0x000fe40007ffe0ff */
[----:B------:R-:W-:-:S05]  /*0230*/  @!P2 LOP3.LUT R9, RZ, R0, RZ, 0x33, !PT ;  /* 0x00000000ff09a212 */ /* 0x000fca00078e33ff */
[----:B------:R-:W-:-:S05]  /*0240*/  IMAD.IADD R4, R6, 0x1, R9 ;  /* 0x0000000106047824 */ /* 0x000fca00078e0209 */
[C---:B------:R-:W-:Y:S02]  /*0250*/  LOP3.LUT R6, R4.reuse, 0x3, RZ, 0xc0, !PT ;  /* 0x0000000304067812 */ /* 0x040fe400078ec0ff */
[----:B------:R-:W-:Y:S02]  /*0260*/  ISETP.GE.U32.AND P1, PT, R4, 0x3, PT ;  /* 0x000000030400780c */ /* 0x000fe40003f26070 */
[----:B------:R-:W-:-:S13]  /*0270*/  ISETP.NE.AND P0, PT, R6, 0x3, PT ;  /* 0x000000030600780c */ /* 0x000fda0003f05270 */
[----:B01----:R-:W-:Y:S05]  /*0280*/  @!P0 BRA `(.L_x_2) ;  /* 0x0000000000388947 */ /* 0x003fea0003800000 */
[----:B------:R-:W0:Y:S01]  /*0290*/  LDC.64 R8, c[0x0][0x380] ;  /* 0x0000e000ff087b82 */ /* 0x000e220000000a00 */
[----:B------:R-:W-:-:S04]  /*02a0*/  IADD3 R4, PT, PT, R4, 0x1, RZ ;  /* 0x0000000104047810 */ /* 0x000fc80007ffe0ff */
[----:B------:R-:W-:-:S05]  /*02b0*/  LOP3.LUT R4, R4, 0x3, RZ, 0xc0, !PT ;  /* 0x0000000304047812 */ /* 0x000fca00078ec0ff */
[----:B------:R-:W-:-:S07]  /*02c0*/  IMAD.MOV R4, RZ, RZ, -R4 ;  /* 0x000000ffff047224 */ /* 0x000fce00078e0a04 */
.L_x_3:
[----:B01----:R-:W-:-:S05]  /*02d0*/  IMAD.WIDE R6, R5, 0x4, R8 ;  /* 0x0000000405067825 */ /* 0x003fca00078e0208 */
[----:B------:R-:W2:Y:S01]  /*02e0*/  LDG.E R10, desc[UR4][R6.64] ;  /* 0x00000004060a7981 */ /* 0x000ea2000c1e1900 */
[----:B------:R-:W-:Y:S02]  /*02f0*/  HFMA2 R11, -RZ, RZ, 0, 1.4245510101318359375e-05 ;  /* 0x000000efff0b7431 */ /* 0x000fe400000001ff */
[----:B------:R-:W-:Y:S01]  /*0300*/  VIADD R4, R4, 0x1 ;  /* 0x0000000104047836 */ /* 0x000fe20000000000 */
[----:B------:R-:W-:-:S04]  /*0310*/  IADD3 R5, PT, PT, R0, R5, RZ ;  /* 0x0000000500057210 */ /* 0x000fc80007ffe0ff */
[----:B------:R-:W-:Y:S01]  /*0320*/  ISETP.NE.AND P0, PT, R4, RZ, PT ;  /* 0x000000ff0400720c */ /* 0x000fe20003f05270 */
[----:B--2---:R-:W-:-:S05]  /*0330*/  IMAD R10, R10, R11, 0xcb ;  /* 0x000000cb0a0a7424 */ /* 0x004fca00078e020b */
[----:B------:R-:W-:-:S05]  /*0340*/  LOP3.LUT R11, R10, 0xff, RZ, 0xc0, !PT ;  /* 0x000000ff0a0b7812 */ /* 0x000fca00078ec0ff */
[----:B------:R1:W-:Y:S02]  /*0350*/  STG.E desc[UR4][R6.64], R11 ;  /* 0x0000000b06007986 */ /* 0x0003e4000c101904 */
[----:B------:R-:W-:Y:S05]  /*0360*/  @P0 BRA `(.L_x_3) ;  /* 0xfffffffc00d80947 */ /* 0x000fea000383ffff */
.L_x_2:
[----:B------:R-:W-:Y:S05]  /*0370*/  BSYNC.RECONVERGENT B0 ;  /* 0x0000000000007941 */ /* 0x000fea0003800200 */
.L_x_1:
[----:B------:R-:W-:Y:S05]  /*0380*/  @!P1 EXIT ;  /* 0x000000000000994d */ /* 0x000fea0003800000 */
.L_x_4:
[----:B--2---:R-:W-:-:S05]  /*0390*/  IMAD.WIDE R12, R5, 0x4, R2 ;  /* 0x00000004050c7825 */ /* 0x004fca00078e0202 */
[----:B------:R-:W2:Y:S01]  /*03a0*/  LDG.E R4, desc[UR4][R12.64] ;  /* 0x000000040c047981 */ /* 0x000ea2000c1e1900 */
[----:B------:R-:W-:Y:S02]  /*03b0*/  IMAD.MOV.U32 R21, RZ, RZ, 0xef ;  /* 0x000000efff157424 */ /* 0x000fe400078e00ff */
[----:B-1----:R-:W-:-:S04]  /*03c0*/  IMAD.WIDE R6, R0, 0x4, R12 ;  /* 0x0000000400067825 */ /* 0x002fc800078e020c */
[----:B--2---:R-:W-:-:S05]  /*03d0*/  IMAD R4, R4, R21, 0xcb ;  /* 0x000000cb04047424 */ /* 0x004fca00078e0215 */
[----:B------:R-:W-:-:S05]  /*03e0*/  LOP3.LUT R15, R4, 0xff, RZ, 0xc0, !PT ;  /* 0x000000ff040f7812 */ /* 0x000fca00078ec0ff */
[----:B------:R0:W-:Y:S04]  /*03f0*/  STG.E desc[UR4][R12.64], R15 ;  /* 0x0000000f0c007986 */ /* 0x0001e8000c101904 */
[----:B------:R-:W2:Y:S01]  /*0400*/  LDG.E R4, desc[UR4][R6.64] ;  /* 0x0000000406047981 */ /* 0x000ea2000c1e1900 */
[----:B------:R-:W-:-:S04]  /*0410*/  IMAD.WIDE R8, R0, 0x4, R6 ;  /* 0x0000000400087825 */ /* 0x000fc800078e0206 */
[----:B--2---:R-:W-:-:S05]  /*0420*/  IMAD R4, R4, R21, 0xcb ;  /* 0x000000cb04047424 */ /* 0x004fca00078e0215 */
[----:B------:R-:W-:-:S05]  /*0430*/  LOP3.LUT R17, R4, 0xff, RZ, 0xc0, !PT ;  /* 0x000000ff04117812 */ /* 0x000fca00078ec0ff */
[----:B------:R2:W-:Y:S04]  /*0440*/  STG.E desc[UR4][R6.64], R17 ;  /* 0x0000001106007986 */ /* 0x0005e8000c101904 */
[----:B------:R-:W3:Y:S01]  /*0450*/  LDG.E R4, desc[UR4][R8.64] ;  /* 0x0000000408047981 */ /* 0x000ee2000c1e1900 */
[----:B------:R-:W-:-:S04]  /*0460*/  IMAD.WIDE R10, R0, 0x4, R8 ;  /* 0x00000004000a7825 */ /* 0x000fc800078e0208 */
[----:B---3--:R-:W-:-:S05]  /*0470*/  IMAD R4, R4, R21, 0xcb ;  /* 0x000000cb04047424 */ /* 0x008fca00078e0215 */
[----:B------:R-:W-:-:S05]  /*0480*/  LOP3.LUT R19, R4, 0xff, RZ, 0xc0, !PT ;  /* 0x000000ff04137812 */ /* 0x000fca00078ec0ff */
[----:B------:R2:W-:Y:S04]  /*0490*/  STG.E desc[UR4][R8.64], R19 ;  /* 0x0000001308007986 */ /* 0x0005e8000c101904 */
[----:B------:R-:W3:Y:S01]  /*04a0*/  LDG.E R4, desc[UR4][R10.64] ;  /* 0x000000040a047981 */ /* 0x000ee2000c1e1900 */
[----:B------:R-:W-:-:S04]  /*04b0*/  LEA R5, R0, R5, 0x2 ;  /* 0x0000000500057211 */ /* 0x000fc800078e10ff */
[----:B------:R-:W-:Y:S01]  /*04c0*/  ISETP.GE.AND P0, PT, R5, UR6, PT ;  /* 0x0000000605007c0c */ /* 0x000fe2000bf06270 */
[----:B---3--:R-:W-:-:S05]  /*04d0*/  IMAD R4, R4, R21, 0xcb ;  /* 0x000000cb04047424 */ /* 0x008fca00078e0215 */
[----:B0-----:R-:W-:-:S05]  /*04e0*/  LOP3.LUT R13, R4, 0xff, RZ, 0xc0, !PT ;  /* 0x000000ff040d7812 */ /* 0x001fca00078ec0ff */
[----:B------:R2:W-:Y:S02]  /*04f0*/  STG.E desc[UR4][R10.64], R13 ;  /* 0x0000000d0a007986 */ /* 0x0005e4000c101904 */
[----:B------:R-:W-:Y:S05]  /*0500*/  @!P0 BRA `(.L_x_4) ;  /* 0xfffffffc00a08947 */ /* 0x000fea000383ffff */
[----:B------:R-:W-:Y:S05]  /*0510*/  EXIT ;  /* 0x000000000000794d */ /* 0x000fea0003800000 */
.L_x_5:
        /* <DEDUP_REMOVED lines=14> */
.L_x_8:


//--------------------- .text._Z14decrypt_kernelPii --------------------------
	.section	.text._Z14decrypt_kernelPii,"ax",@progbits
	.align	128
        .global         _Z14decrypt_kernelPii
        .type           _Z14decrypt_kernelPii,@function
        .size           _Z14decrypt_kernelPii,(.L_x_9 - _Z14decrypt_kernelPii)
        .other          _Z14decrypt_kernelPii,@"STO_CUDA_ENTRY STV_DEFAULT"
_Z14decrypt_kernelPii:
.text._Z14decrypt_kernelPii:
        /* <DEDUP_REMOVED lines=10> */
[----:B0-----:R-:W-:-:S05]  /*00a0*/  IMAD.WIDE R2, R5, 0x4, R2 ;  /* 0x0000000405027825 */ /* 0x001fca00078e0202 */
[----:B-1----:R-:W2:Y:S01]  /*00b0*/  LDG.E R0, desc[UR4][R2.64] ;  /* 0x0000000402007981 */ /* 0x002ea2000c1e1900 */
[----:B------:R-:W-:-:S05]  /*00c0*/  HFMA2 R5, -RZ, RZ, 0, 1.4245510101318359375e-05 ;  /* 0x000000efff057431 */ /* 0x000fca00000001ff */
[----:B--2---:R-:W-:-:S05]  /*00d0*/  IMAD R0, R0, R5, 0xcb ;  /* 0x000000cb00007424 */ /* 0x004fca00078e0205 */
[----:B------:R-:W-:-:S05]  /*00e0*/  LOP3.LUT R5, R0, 0xff, RZ, 0xc0, !PT ;  /* 0x000000ff00057812 */ /* 0x000fca00078ec0ff */
[----:B------:R-:W-:Y:S01]  /*00f0*/  STG.E desc[UR4][R2.64], R5 ;  /* 0x0000000502007986 */ /* 0x000fe2000c101904 */
[----:B------:R-:W-:Y:S05]  /*0100*/  EXIT ;  /* 0x000000000000794d */ /* 0x000fea0003800000 */
.L_x_6:
        /* <DEDUP_REMOVED lines=15> */
.L_x_9:


//--------------------- .nv.shared.reserved.0     --------------------------
	.section	.nv.shared.reserved.0,"aw",@nobits
	.weak		__nv_reservedSMEM_offset_0_alias
	.size		__nv_reservedSMEM_offset_0_alias, 0, 64
	.other		__nv_reservedSMEM_offset_0_alias,@"STO_CUDA_RESERVED_SHARED STV_DEFAULT"
__nv_reservedSMEM_offset_0_alias:
	.zero		0
	.zero		64


//--------------------- .nv.constant0._Z16count_occurencesPiS_i --------------------------
	.section	.nv.constant0._Z16count_occurencesPiS_i,"a",@progbits
	.sectionflags	@""
	.align	4
.nv.constant0._Z16count_occurencesPiS_i:
	.zero		916


//--------------------- .nv.constant0._Z20decrypt_kernel_firstPii --------------------------
	.section	.nv.constant0._Z20decrypt_kernel_firstPii,"a",@progbits
	.sectionflags	@""
	.align	4
.nv.constant0._Z20decrypt_kernel_firstPii:
	.zero		908


//--------------------- .nv.constant0._Z14decrypt_kernelPii --------------------------
	.section	.nv.constant0._Z14decrypt_kernelPii,"a",@progbits
	.sectionflags	@""
	.align	4
.nv.constant0._Z14decrypt_kernelPii:
	.zero		908


//--------------------- SYMBOLS --------------------------

	.type		.nv.reservedSmem.offset0,@object
	.size		.nv.reservedSmem.offset0,0x4
